//
// Generated by NVIDIA NVVM Compiler
//
// Compiler Build ID: CL-36424714
// Cuda compilation tools, release 13.0, V13.0.88
// Based on NVVM 20.0.0
//

.version 9.0
.target sm_100
.address_size 64

	// .globl	_Z10vector_addPKiS0_Pi

.visible .entry _Z10vector_addPKiS0_Pi(
	.param .u64 .ptr .align 1 _Z10vector_addPKiS0_Pi_param_0,
	.param .u64 .ptr .align 1 _Z10vector_addPKiS0_Pi_param_1,
	.param .u64 .ptr .align 1 _Z10vector_addPKiS0_Pi_param_2
)
{
	.reg .pred 	%p<2>;
	.reg .b32 	%r<8>;
	.reg .b64 	%rd<11>;

	ld.param.u64 	%rd1, [_Z10vector_addPKiS0_Pi_param_0];
	ld.param.u64 	%rd2, [_Z10vector_addPKiS0_Pi_param_1];
	ld.param.u64 	%rd3, [_Z10vector_addPKiS0_Pi_param_2];
	mov.u32 	%r2, %tid.x;
	mov.u32 	%r3, %ctaid.x;
	mov.u32 	%r4, %ntid.x;
	mad.lo.s32 	%r1, %r3, %r4, %r2;
	setp.gt.s32 	%p1, %r1, 3345407;
	@%p1 bra 	$L__BB0_2;
	cvta.to.global.u64 	%rd4, %rd1;
	cvta.to.global.u64 	%rd5, %rd2;
	cvta.to.global.u64 	%rd6, %rd3;
	mul.wide.s32 	%rd7, %r1, 4;
	add.s64 	%rd8, %rd4, %rd7;
	ld.global.u32 	%r5, [%rd8];
	add.s64 	%rd9, %rd5, %rd7;
	ld.global.u32 	%r6, [%rd9];
	add.s32 	%r7, %r6, %r5;
	add.s64 	%rd10, %rd6, %rd7;
	st.global.u32 	[%rd10], %r7;
$L__BB0_2:
	ret;

}


// ===== COMPILED SASS (sm_100) =====

	.target	sm_100

	.elftype	@"ET_EXEC"


//--------------------- .note.nv.tkinfo           --------------------------
	.section	.note.nv.tkinfo,"",@"SHT_NOTE"
	.sectionflags	@"SHF_NOTE_NV_TKINFO"
	.tkinfo
        /*0018*/ 	.word	0x00000002
        /*0030*/ 	.string	""
        /*0030*/ 	.string	"ptxas"
        /*0030*/ 	.string	"Cuda compilation tools, release 13.0, V13.0.88"
        /*0030*/ 	.string	"Build cuda_13.0.r13.0/compiler.36424714_0"
        /*0030*/ 	.string	"-arch sm_100 -m 64 "



//--------------------- .note.nv.cuinfo           --------------------------
	.section	.note.nv.cuinfo,"",@"SHT_NOTE"
	.sectionflags	@"SHF_NOTE_NV_CUINFO"
        /*0018*/ 	.short	0x0002
        /*001a*/ 	.short	0x0064
        /*001c*/ 	.short	0x0082
	.zero		2


//--------------------- .nv.info                  --------------------------
	.section	.nv.info,"",@"SHT_CUDA_INFO"
	.align	4


	//----- nvinfo : EIATTR_REGCOUNT
	.align		4
        /*0000*/ 	.byte	0x04, 0x2f
        /*0002*/ 	.short	(.L_1 - .L_0)
	.align		4
.L_0:
        /*0004*/ 	.word	index@(_Z10vector_addPKiS0_Pi)
        /*0008*/ 	.word	0x0000000c


	//----- nvinfo : EIATTR_FRAME_SIZE
	.align		4
.L_1:
        /*000c*/ 	.byte	0x04, 0x11
        /*000e*/ 	.short	(.L_3 - .L_2)
	.align		4
.L_2:
        /*0010*/ 	.word	index@(_Z10vector_addPKiS0_Pi)
        /*0014*/ 	.word	0x00000000


	//----- nvinfo : EIATTR_MIN_STACK_SIZE
	.align		4
.L_3:
        /*0018*/ 	.byte	0x04, 0x12
        /*001a*/ 	.short	(.L_5 - .L_4)
	.align		4
.L_4:
        /*001c*/ 	.word	index@(_Z10vector_addPKiS0_Pi)
        /*0020*/ 	.word	0x00000000
.L_5:


//--------------------- .nv.compat                --------------------------
	.section	.nv.compat,"",@"SHT_CUDA_COMPAT_INFO"
	.align	4
        /*0000*/ 	.byte	0x02, 0x09, 0x00, 0x00, 0x02, 0x02, 0x01, 0x00, 0x02, 0x05, 0x05, 0x00, 0x03, 0x07, 0x01, 0x01
        /*0010*/ 	.byte	0x02, 0x03, 0x00, 0x00, 0x02, 0x06, 0x01, 0x00, 0x04, 0x0b, 0x08, 0x00, 0x09, 0x00, 0x00, 0x00
        /*0020*/ 	.byte	0x00, 0x00, 0x00, 0x00


//--------------------- .nv.info._Z10vector_addPKiS0_Pi --------------------------
	.section	.nv.info._Z10vector_addPKiS0_Pi,"",@"SHT_CUDA_INFO"
	.sectionflags	@""
	.align	4


	//----- nvinfo : EIATTR_CUDA_API_VERSION
	.align		4
        /*0000*/ 	.byte	0x04, 0x37
        /*0002*/ 	.short	(.L_7 - .L_6)
.L_6:
        /*0004*/ 	.word	0x00000082


	//----- nvinfo : EIATTR_KPARAM_INFO
	.align		4
.L_7:
        /*0008*/ 	.byte	0x04, 0x17
        /*000a*/ 	.short	(.L_9 - .L_8)
.L_8:
        /*000c*/ 	.word	0x00000000
        /*0010*/ 	.short	0x0002
        /*0012*/ 	.short	0x0010
        /*0014*/ 	.byte	0x00, 0xf5, 0x21, 0x00


	//----- nvinfo : EIATTR_KPARAM_INFO
	.align		4
.L_9:
        /*0018*/ 	.byte	0x04, 0x17
        /*001a*/ 	.short	(.L_11 - .L_10)
.L_10:
        /*001c*/ 	.word	0x00000000
        /*0020*/ 	.short	0x0001
        /*0022*/ 	.short	0x0008
        /*0024*/ 	.byte	0x00, 0xf5, 0x21, 0x00


	//----- nvinfo : EIATTR_KPARAM_INFO
	.align		4
.L_11:
        /*0028*/ 	.byte	0x04, 0x17
        /*002a*/ 	.short	(.L_13 - .L_12)
.L_12:
        /*002c*/ 	.word	0x00000000
        /*0030*/ 	.short	0x0000
        /*0032*/ 	.short	0x0000
        /*0034*/ 	.byte	0x00, 0xf5, 0x21, 0x00


	//----- nvinfo : EIATTR_SPARSE_MMA_MASK
	.align		4
.L_13:
        /*0038*/ 	.byte	0x03, 0x50
        /*003a*/ 	.short	0x0000


	//----- nvinfo : EIATTR_MAXREG_COUNT
	.align		4
        /*003c*/ 	.byte	0x03, 0x1b
        /*003e*/ 	.short	0x00ff


	//----- nvinfo : EIATTR_MERCURY_ISA_VERSION
	.align		4
        /*0040*/ 	.byte	0x03, 0x5f
        /*0042*/ 	.short	0x0101


	//----- nvinfo : EIATTR_VRC_CTA_INIT_COUNT
	.align		4
        /*0044*/ 	.byte	0x02, 0x4a
	.zero		1
	.zero		1


	//----- nvinfo : EIATTR_EXIT_INSTR_OFFSETS
	.align		4
        /*0048*/ 	.byte	0x04, 0x1c
        /*004a*/ 	.short	(.L_15 - .L_14)


	//   ....[0]....
.L_14:
        /*004c*/ 	.word	0x00000060


	//   ....[1]....
        /*0050*/ 	.word	0x00000120


	//----- nvinfo : EIATTR_CBANK_PARAM_SIZE
	.align		4
.L_15:
        /*0054*/ 	.byte	0x03, 0x19
        /*0056*/ 	.short	0x0018


	//----- nvinfo : EIATTR_PARAM_CBANK
	.align		4
        /*0058*/ 	.byte	0x04, 0x0a
        /*005a*/ 	.short	(.L_17 - .L_16)
	.align		4
.L_16:
        /*005c*/ 	.word	index@(.nv.constant0._Z10vector_addPKiS0_Pi)
        /*0060*/ 	.short	0x0380
        /*0062*/ 	.short	0x0018


	//----- nvinfo : EIATTR_SW_WAR
	.align		4
.L_17:
        /*0064*/ 	.byte	0x04, 0x36
        /*0066*/ 	.short	(.L_19 - .L_18)
.L_18:
        /*0068*/ 	.word	0x00000008
.L_19:


//--------------------- .nv.callgraph             --------------------------
	.section	.nv.callgraph,"",@"SHT_CUDA_CALLGRAPH"
	.align	4
	.sectionentsize	8
	.align		4
        /*0000*/ 	.word	0x00000000
	.align		4
        /*0004*/ 	.word	0xffffffff
	.align		4
        /*0008*/ 	.word	0x00000000
	.align		4
        /*000c*/ 	.word	0xfffffffe
	.align		4
        /*0010*/ 	.word	0x00000000
	.align		4
        /*0014*/ 	.word	0xfffffffd
	.align		4
        /*0018*/ 	.word	0x00000000
	.align		4
        /*001c*/ 	.word	0xfffffffc


//--------------------- .text._Z10vector_addPKiS0_Pi --------------------------
	.section	.text._Z10vector_addPKiS0_Pi,"ax",@progbits
	.align	128
        .global         _Z10vector_addPKiS0_Pi
        .type           _Z10vector_addPKiS0_Pi,@function
        .size           _Z10vector_addPKiS0_Pi,(.L_x_1 - _Z10vector_addPKiS0_Pi)
        .other          _Z10vector_addPKiS0_Pi,@"STO_CUDA_ENTRY STV_DEFAULT"
_Z10vector_addPKiS0_Pi:
.text._Z10vector_addPKiS0_Pi:
[----:B------:R-:W-:Y:S01]  /*0000*/  LDC R1, c[0x0][0x37c] ;  /* 0x0000df00ff017b82 */ /* 0x000fe20000000800 */
[----:B------:R-:W0:Y:S07]  /*0010*/  S2R R9, SR_TID.X ;  /* 0x0000000000097919 */ /* 0x000e2e0000002100 */
[----:B------:R-:W0:Y:S08]  /*0020*/  S2UR UR4, SR_CTAID.X ;  /* 0x00000000000479c3 */ /* 0x000e300000002500 */
[----:B------:R-:W0:Y:S02]  /*0030*/  LDC R0, c[0x0][0x360] ;  /* 0x0000d800ff007b82 */ /* 0x000e240000000800 */
[----:B0-----:R-:W-:-:S05]  /*0040*/  IMAD R9, R0, UR4, R9 ;  /* 0x0000000400097c24 */ /* 0x001fca000f8e0209 */
[----:B------:R-:W-:-:S13]  /*0050*/  ISETP.GT.AND P0, PT, R9, 0x330bff, PT ;  /* 0x00330bff0900780c */ /* 0x000fda0003f04270 */
[----:B------:R-:W-:Y:S05]  /*0060*/  @P0 EXIT ;  /* 0x000000000000094d */ /* 0x000fea0003800000 */
[----:B------:R-:W0:Y:S01]  /*0070*/  LDC.64 R2, c[0x0][0x380] ;  /* 0x0000e000ff027b82 */ /* 0x000e220000000a00 */
[----:B------:R-:W1:Y:S07]  /*0080*/  LDCU.64 UR4, c[0x0][0x358] ;  /* 0x00006b00ff0477ac */ /* 0x000e6e0008000a00 */
[----:B------:R-:W2:Y:S08]  /*0090*/  LDC.64 R4, c[0x0][0x388] ;  /* 0x0000e200ff047b82 */ /* 0x000eb00000000a00 */
[----:B------:R-:W3:Y:S01]  /*00a0*/  LDC.64 R6, c[0x0][0x390] ;  /* 0x0000e400ff067b82 */ /* 0x000ee20000000a00 */
[----:B0-----:R-:W-:-:S06]  /*00b0*/  IMAD.WIDE R2, R9, 0x4, R2 ;  /* 0x0000000409027825 */ /* 0x001fcc00078e0202 */
[----:B-1----:R-:W4:Y:S01]  /*00c0*/  LDG.E R2, desc[UR4][R2.64] ;  /* 0x0000000402027981 */ /* 0x002f22000c1e1900 */
[----:B--2---:R-:W-:-:S06]  /*00d0*/  IMAD.WIDE R4, R9, 0x4, R4 ;  /* 0x0000000409047825 */ /* 0x004fcc00078e0204 */
[----:B------:R-:W4:Y:S01]  /*00e0*/  LDG.E R5, desc[UR4][R4.64] ;  /* 0x0000000404057981 */ /* 0x000f22000c1e1900 */
[----:B---3--:R-:W-:Y:S01]  /*00f0*/  IMAD.WIDE R6, R9, 0x4, R6 ;  /* 0x0000000409067825 */ /* 0x008fe200078e0206 */
[----:B----4-:R-:W-:-:S05]  /*0100*/  IADD3 R9, PT, PT, R2, R5, RZ ;  /* 0x0000000502097210 */ /* 0x010fca0007ffe0ff */
[----:B------:R-:W-:Y:S01]  /*0110*/  STG.E desc[UR4][R6.64], R9 ;  /* 0x0000000906007986 */ /* 0x000fe2000c101904 */
[----:B------:R-:W-:Y:S05]  /*0120*/  EXIT ;  /* 0x000000000000794d */ /* 0x000fea0003800000 */
.L_x_0:
[----:B------:R-:W-:-:S00]  /*0130*/  BRA `(.L_x_0) ;  /* 0xfffffffc00fc7947 */ /* 0x000fc0000383ffff */
[----:B------:R-:W-:-:S00]  /*0140*/  NOP ;  /* 0x0000000000007918 */ /* 0x000fc00000000000 */
        /* <DEDUP_REMOVED lines=11> */
.L_x_1:


//--------------------- .nv.shared.reserved.0     --------------------------
	.section	.nv.shared.reserved.0,"aw",@nobits
	.weak		__nv_reservedSMEM_offset_0_alias
	.size		__nv_reservedSMEM_offset_0_alias, 0, 64
	.other		__nv_reservedSMEM_offset_0_alias,@"STO_CUDA_RESERVED_SHARED STV_DEFAULT"
__nv_reservedSMEM_offset_0_alias:
	.zero		0
	.zero		64


//--------------------- .nv.constant0._Z10vector_addPKiS0_Pi --------------------------
	.section	.nv.constant0._Z10vector_addPKiS0_Pi,"a",@progbits
	.sectionflags	@""
	.align	4
.nv.constant0._Z10vector_addPKiS0_Pi:
	.zero		920


//--------------------- SYMBOLS --------------------------

	.type		.nv.reservedSmem.offset0,@object
	.size		.nv.reservedSmem.offset0,0x4
